//
// Generated by NVIDIA NVVM Compiler
//
// Compiler Build ID: CL-36424714
// Cuda compilation tools, release 13.0, V13.0.88
// Based on NVVM 20.0.0
//

.version 9.0
.target sm_100
.address_size 64

	// .globl	_Z11SleepKernellb
.global .align 8 .u64 diff;

.visible .entry _Z11SleepKernellb(
	.param .u64 _Z11SleepKernellb_param_0,
	.param .u8 _Z11SleepKernellb_param_1
)
{
	.reg .pred 	%p<3>;
	.reg .b16 	%rs<2>;
	.reg .b64 	%rd<8>;

	ld.param.u64 	%rd2, [_Z11SleepKernellb_param_0];
	ld.param.s8 	%rs1, [_Z11SleepKernellb_param_1];
	// begin inline asm
	mov.u64 	%rd3, %clock64;
	// end inline asm
$L__BB0_1:
	// begin inline asm
	mov.u64 	%rd4, %clock64;
	// end inline asm
	sub.s64 	%rd5, %rd4, %rd3;
	setp.lt.s64 	%p1, %rd5, %rd2;
	@%p1 bra 	$L__BB0_1;
	setp.eq.s16 	%p2, %rs1, 0;
	@%p2 bra 	$L__BB0_4;
	// begin inline asm
	mov.u64 	%rd6, %clock64;
	// end inline asm
	sub.s64 	%rd7, %rd6, %rd3;
	st.global.u64 	[diff], %rd7;
$L__BB0_4:
	ret;

}


// ===== COMPILED SASS (sm_100) =====

	.target	sm_100

	.elftype	@"ET_EXEC"


//--------------------- .note.nv.tkinfo           --------------------------
	.section	.note.nv.tkinfo,"",@"SHT_NOTE"
	.sectionflags	@"SHF_NOTE_NV_TKINFO"
	.tkinfo
        /*0018*/ 	.word	0x00000002
        /*0030*/ 	.string	""
        /*0030*/ 	.string	"ptxas"
        /*0030*/ 	.string	"Cuda compilation tools, release 13.0, V13.0.88"
        /*0030*/ 	.string	"Build cuda_13.0.r13.0/compiler.36424714_0"
        /*0030*/ 	.string	"-arch sm_100 -m 64 "



//--------------------- .note.nv.cuinfo           --------------------------
	.section	.note.nv.cuinfo,"",@"SHT_NOTE"
	.sectionflags	@"SHF_NOTE_NV_CUINFO"
        /*0018*/ 	.short	0x0002
        /*001a*/ 	.short	0x0064
        /*001c*/ 	.short	0x0082
	.zero		2


//--------------------- .nv.info                  --------------------------
	.section	.nv.info,"",@"SHT_CUDA_INFO"
	.align	4


	//----- nvinfo : EIATTR_REGCOUNT
	.align		4
        /*0000*/ 	.byte	0x04, 0x2f
        /*0002*/ 	.short	(.L_2 - .L_1)
	.align		4
.L_1:
        /*0004*/ 	.word	index@(_Z11SleepKernellb)
        /*0008*/ 	.word	0x0000000a


	//----- nvinfo : EIATTR_FRAME_SIZE
	.align		4
.L_2:
        /*000c*/ 	.byte	0x04, 0x11
        /*000e*/ 	.short	(.L_4 - .L_3)
	.align		4
.L_3:
        /*0010*/ 	.word	index@(_Z11SleepKernellb)
        /*0014*/ 	.word	0x00000000


	//----- nvinfo : EIATTR_MIN_STACK_SIZE
	.align		4
.L_4:
        /*0018*/ 	.byte	0x04, 0x12
        /*001a*/ 	.short	(.L_6 - .L_5)
	.align		4
.L_5:
        /*001c*/ 	.word	index@(_Z11SleepKernellb)
        /*0020*/ 	.word	0x00000000
.L_6:


//--------------------- .nv.compat                --------------------------
	.section	.nv.compat,"",@"SHT_CUDA_COMPAT_INFO"
	.align	4
        /*0000*/ 	.byte	0x02, 0x09, 0x00, 0x00, 0x02, 0x02, 0x01, 0x00, 0x02, 0x05, 0x05, 0x00, 0x03, 0x07, 0x01, 0x01
        /*0010*/ 	.byte	0x02, 0x03, 0x00, 0x00, 0x02, 0x06, 0x01, 0x00, 0x04, 0x0b, 0x08, 0x00, 0x09, 0x00, 0x00, 0x00
        /*0020*/ 	.byte	0x00, 0x00, 0x00, 0x00


//--------------------- .nv.info._Z11SleepKernellb --------------------------
	.section	.nv.info._Z11SleepKernellb,"",@"SHT_CUDA_INFO"
	.sectionflags	@""
	.align	4


	//----- nvinfo : EIATTR_CUDA_API_VERSION
	.align		4
        /*0000*/ 	.byte	0x04, 0x37
        /*0002*/ 	.short	(.L_8 - .L_7)
.L_7:
        /*0004*/ 	.word	0x00000082


	//----- nvinfo : EIATTR_KPARAM_INFO
	.align		4
.L_8:
        /*0008*/ 	.byte	0x04, 0x17
        /*000a*/ 	.short	(.L_10 - .L_9)
.L_9:
        /*000c*/ 	.word	0x00000000
        /*0010*/ 	.short	0x0001
        /*0012*/ 	.short	0x0008
        /*0014*/ 	.byte	0x00, 0xf0, 0x05, 0x00


	//----- nvinfo : EIATTR_KPARAM_INFO
	.align		4
.L_10:
        /*0018*/ 	.byte	0x04, 0x17
        /*001a*/ 	.short	(.L_12 - .L_11)
.L_11:
        /*001c*/ 	.word	0x00000000
        /*0020*/ 	.short	0x0000
        /*0022*/ 	.short	0x0000
        /*0024*/ 	.byte	0x00, 0xf0, 0x21, 0x00


	//----- nvinfo : EIATTR_SPARSE_MMA_MASK
	.align		4
.L_12:
        /*0028*/ 	.byte	0x03, 0x50
        /*002a*/ 	.short	0x0000


	//----- nvinfo : EIATTR_MAXREG_COUNT
	.align		4
        /*002c*/ 	.byte	0x03, 0x1b
        /*002e*/ 	.short	0x00ff


	//----- nvinfo : EIATTR_MERCURY_ISA_VERSION
	.align		4
        /*0030*/ 	.byte	0x03, 0x5f
        /*0032*/ 	.short	0x0101


	//----- nvinfo : EIATTR_VRC_CTA_INIT_COUNT
	.align		4
        /*0034*/ 	.byte	0x02, 0x4a
	.zero		1
	.zero		1


	//----- nvinfo : EIATTR_EXIT_INSTR_OFFSETS
	.align		4
        /*0038*/ 	.byte	0x04, 0x1c
        /*003a*/ 	.short	(.L_14 - .L_13)


	//   ....[0]....
.L_13:
        /*003c*/ 	.word	0x000000d0


	//   ....[1]....
        /*0040*/ 	.word	0x00000150


	//----- nvinfo : EIATTR_CBANK_PARAM_SIZE
	.align		4
.L_14:
        /*0044*/ 	.byte	0x03, 0x19
        /*0046*/ 	.short	0x0009


	//----- nvinfo : EIATTR_PARAM_CBANK
	.align		4
        /*0048*/ 	.byte	0x04, 0x0a
        /*004a*/ 	.short	(.L_16 - .L_15)
	.align		4
.L_15:
        /*004c*/ 	.word	index@(.nv.constant0._Z11SleepKernellb)
        /*0050*/ 	.short	0x0380
        /*0052*/ 	.short	0x0009


	//----- nvinfo : EIATTR_SW_WAR
	.align		4
.L_16:
        /*0054*/ 	.byte	0x04, 0x36
        /*0056*/ 	.short	(.L_18 - .L_17)
.L_17:
        /*0058*/ 	.word	0x00000008
.L_18:


//--------------------- .nv.callgraph             --------------------------
	.section	.nv.callgraph,"",@"SHT_CUDA_CALLGRAPH"
	.align	4
	.sectionentsize	8
	.align		4
        /*0000*/ 	.word	0x00000000
	.align		4
        /*0004*/ 	.word	0xffffffff
	.align		4
        /*0008*/ 	.word	0x00000000
	.align		4
        /*000c*/ 	.word	0xfffffffe
	.align		4
        /*0010*/ 	.word	0x00000000
	.align		4
        /*0014*/ 	.word	0xfffffffd
	.align		4
        /*0018*/ 	.word	0x00000000
	.align		4
        /*001c*/ 	.word	0xfffffffc


//--------------------- .nv.constant4             --------------------------
	.section	.nv.constant4,"a",@progbits
	.align	8
	.align		8
.nv.constant4:
        /*0000*/ 	.dword	diff


//--------------------- .text._Z11SleepKernellb   --------------------------
	.section	.text._Z11SleepKernellb,"ax",@progbits
	.align	128
        .global         _Z11SleepKernellb
        .type           _Z11SleepKernellb,@function
        .size           _Z11SleepKernellb,(.L_x_2 - _Z11SleepKernellb)
        .other          _Z11SleepKernellb,@"STO_CUDA_ENTRY STV_DEFAULT"
_Z11SleepKernellb:
.text._Z11SleepKernellb:
[----:B------:R-:W-:Y:S01]  /*0000*/  LDC R1, c[0x0][0x37c] ;  /* 0x0000df00ff017b82 */ /* 0x000fe20000000800 */
[----:B------:R-:W-:Y:S01]  /*0010*/  CS2R R4, SR_CLOCKLO ;  /* 0x0000000000047805 */ /* 0x000fe20000015000 */
[----:B------:R-:W0:Y:S01]  /*0020*/  LDCU.64 UR4, c[0x0][0x380] ;  /* 0x00007000ff0477ac */ /* 0x000e220008000a00 */
[----:B------:R-:W-:-:S05]  /*0030*/  NOP ;  /* 0x0000000000007918 */ /* 0x000fca0000000000 */
.L_x_0:
[----:B------:R-:W-:-:S06]  /*0040*/  CS2R R2, SR_CLOCKLO ;  /* 0x0000000000027805 */ /* 0x000fcc0000015000 */
[----:B------:R-:W-:-:S05]  /*0050*/  IADD3 R0, P0, PT, -R4, R2, RZ ;  /* 0x0000000204007210 */ /* 0x000fca0007f1e1ff */
[----:B------:R-:W-:Y:S01]  /*0060*/  IMAD.X R2, R3, 0x1, ~R5, P0 ;  /* 0x0000000103027824 */ /* 0x000fe200000e0e05 */
[----:B0-----:R-:W-:-:S04]  /*0070*/  ISETP.GE.U32.AND P0, PT, R0, UR4, PT ;  /* 0x0000000400007c0c */ /* 0x001fc8000bf06070 */
[----:B------:R-:W-:-:S13]  /*0080*/  ISETP.GE.AND.EX P0, PT, R2, UR5, PT, P0 ;  /* 0x0000000502007c0c */ /* 0x000fda000bf06300 */
[----:B------:R-:W-:Y:S05]  /*0090*/  @!P0 BRA `(.L_x_0) ;  /* 0xfffffffc00e88947 */ /* 0x000fea000383ffff */
[----:B------:R-:W0:Y:S02]  /*00a0*/  LDCU.U8 UR4, c[0x0][0x388] ;  /* 0x00007100ff0477ac */ /* 0x000e240008000000 */
[----:B0-----:R-:W-:-:S06]  /*00b0*/  UPRMT UR4, UR4, 0x8880, URZ ;  /* 0x0000888004047896 */ /* 0x001fcc00080000ff */
[----:B------:R-:W-:-:S13]  /*00c0*/  ISETP.NE.AND P0, PT, RZ, UR4, PT ;  /* 0x00000004ff007c0c */ /* 0x000fda000bf05270 */
[----:B------:R-:W-:Y:S05]  /*00d0*/  @!P0 EXIT ;  /* 0x000000000000894d */ /* 0x000fea0003800000 */
[----:B------:R-:W0:Y:S01]  /*00e0*/  LDCU.64 UR4, c[0x0][0x358] ;  /* 0x00006b00ff0477ac */ /* 0x000e220008000a00 */
[----:B------:R-:W-:Y:S01]  /*00f0*/  NOP ;  /* 0x0000000000007918 */ /* 0x000fe20000000000 */
[----:B------:R-:W-:Y:S01]  /*0100*/  CS2R R6, SR_CLOCKLO ;  /* 0x0000000000067805 */ /* 0x000fe20000015000 */
[----:B------:R-:W0:Y:S05]  /*0110*/  LDC.64 R2, c[0x4][RZ] ;  /* 0x01000000ff027b82 */ /* 0x000e2a0000000a00 */
[----:B------:R-:W-:-:S05]  /*0120*/  IADD3 R4, P0, PT, -R4, R6, RZ ;  /* 0x0000000604047210 */ /* 0x000fca0007f1e1ff */
[----:B------:R-:W-:-:S05]  /*0130*/  IMAD.X R5, R7, 0x1, ~R5, P0 ;  /* 0x0000000107057824 */ /* 0x000fca00000e0e05 */
[----:B0-----:R-:W-:Y:S01]  /*0140*/  STG.E.64 desc[UR4][R2.64], R4 ;  /* 0x0000000402007986 */ /* 0x001fe2000c101b04 */
[----:B------:R-:W-:Y:S05]  /*0150*/  EXIT ;  /* 0x000000000000794d */ /* 0x000fea0003800000 */
.L_x_1:
[----:B------:R-:W-:-:S00]  /*0160*/  BRA `(.L_x_1) ;  /* 0xfffffffc00fc7947 */ /* 0x000fc0000383ffff */
[----:B------:R-:W-:-:S00]  /*0170*/  NOP ;  /* 0x0000000000007918 */ /* 0x000fc00000000000 */
        /* <DEDUP_REMOVED lines=8> */
.L_x_2:


//--------------------- .nv.shared.reserved.0     --------------------------
	.section	.nv.shared.reserved.0,"aw",@nobits
	.weak		__nv_reservedSMEM_offset_0_alias
	.size		__nv_reservedSMEM_offset_0_alias, 0, 64
	.other		__nv_reservedSMEM_offset_0_alias,@"STO_CUDA_RESERVED_SHARED STV_DEFAULT"
__nv_reservedSMEM_offset_0_alias:
	.zero		0
	.zero		64


//--------------------- .nv.global                --------------------------
	.section	.nv.global,"aw",@nobits
	.align	8
.nv.global:
	.type		diff,@object
	.size		diff,(.L_0 - diff)
diff:
	.zero		8
.L_0:


//--------------------- .nv.constant0._Z11SleepKernellb --------------------------
	.section	.nv.constant0._Z11SleepKernellb,"a",@progbits
	.sectionflags	@""
	.align	4
.nv.constant0._Z11SleepKernellb:
	.zero		905


//--------------------- SYMBOLS --------------------------

	.type		.nv.reservedSmem.offset0,@object
	.size		.nv.reservedSmem.offset0,0x4
